//
// Generated by NVIDIA NVVM Compiler
//
// Compiler Build ID: CL-36424714
// Cuda compilation tools, release 13.0, V13.0.88
// Based on NVVM 20.0.0
//

.version 9.0
.target sm_100
.address_size 64

	// .globl	_Z4copyPfPKf
// _ZZ13copySharedMemPfPKfE4tile has been demoted
// _ZZ18transposeCoalescedPfPKfE4tile has been demoted
// _ZZ24transposeNoBankConflictsPfPKfE4tile has been demoted

.visible .entry _Z4copyPfPKf(
	.param .u64 .ptr .align 1 _Z4copyPfPKf_param_0,
	.param .u64 .ptr .align 1 _Z4copyPfPKf_param_1
)
{
	.reg .b32 	%r<18>;
	.reg .b32 	%f<5>;
	.reg .b64 	%rd<17>;

	ld.param.u64 	%rd1, [_Z4copyPfPKf_param_0];
	ld.param.u64 	%rd2, [_Z4copyPfPKf_param_1];
	mov.u32 	%r1, %ctaid.x;
	shl.b32 	%r2, %r1, 5;
	mov.u32 	%r3, %tid.x;
	add.s32 	%r4, %r2, %r3;
	mov.u32 	%r5, %ctaid.y;
	shl.b32 	%r6, %r5, 5;
	mov.u32 	%r7, %tid.y;
	add.s32 	%r8, %r6, %r7;
	mov.u32 	%r9, %nctaid.x;
	cvta.to.global.u64 	%rd3, %rd2;
	cvta.to.global.u64 	%rd4, %rd1;
	mul.lo.s32 	%r10, %r9, %r8;
	shl.b32 	%r11, %r10, 5;
	add.s32 	%r12, %r4, %r11;
	mul.wide.u32 	%rd5, %r12, 4;
	add.s64 	%rd6, %rd3, %rd5;
	ld.global.f32 	%f1, [%rd6];
	add.s64 	%rd7, %rd4, %rd5;
	st.global.f32 	[%rd7], %f1;
	shl.b32 	%r13, %r9, 8;
	add.s32 	%r14, %r12, %r13;
	mul.wide.u32 	%rd8, %r14, 4;
	add.s64 	%rd9, %rd3, %rd8;
	ld.global.f32 	%f2, [%rd9];
	add.s64 	%rd10, %rd4, %rd8;
	st.global.f32 	[%rd10], %f2;
	shl.b32 	%r15, %r9, 9;
	add.s32 	%r16, %r12, %r15;
	mul.wide.u32 	%rd11, %r16, 4;
	add.s64 	%rd12, %rd3, %rd11;
	ld.global.f32 	%f3, [%rd12];
	add.s64 	%rd13, %rd4, %rd11;
	st.global.f32 	[%rd13], %f3;
	add.s32 	%r17, %r16, %r13;
	mul.wide.u32 	%rd14, %r17, 4;
	add.s64 	%rd15, %rd3, %rd14;
	ld.global.f32 	%f4, [%rd15];
	add.s64 	%rd16, %rd4, %rd14;
	st.global.f32 	[%rd16], %f4;
	ret;

}
	// .globl	_Z13copySharedMemPfPKf
.visible .entry _Z13copySharedMemPfPKf(
	.param .u64 .ptr .align 1 _Z13copySharedMemPfPKf_param_0,
	.param .u64 .ptr .align 1 _Z13copySharedMemPfPKf_param_1
)
{
	.reg .b32 	%r<23>;
	.reg .b32 	%f<9>;
	.reg .b64 	%rd<17>;
	// demoted variable
	.shared .align 4 .b8 _ZZ13copySharedMemPfPKfE4tile[4096];
	ld.param.u64 	%rd1, [_Z13copySharedMemPfPKf_param_0];
	ld.param.u64 	%rd2, [_Z13copySharedMemPfPKf_param_1];
	mov.u32 	%r1, %ctaid.x;
	shl.b32 	%r2, %r1, 5;
	mov.u32 	%r3, %tid.x;
	add.s32 	%r4, %r2, %r3;
	mov.u32 	%r5, %ctaid.y;
	shl.b32 	%r6, %r5, 5;
	mov.u32 	%r7, %tid.y;
	add.s32 	%r8, %r6, %r7;
	mov.u32 	%r9, %nctaid.x;
	cvta.to.global.u64 	%rd3, %rd2;
	mul.lo.s32 	%r10, %r9, %r8;
	shl.b32 	%r11, %r10, 5;
	add.s32 	%r12, %r11, %r4;
	mul.wide.u32 	%rd4, %r12, 4;
	add.s64 	%rd5, %rd3, %rd4;
	ld.global.f32 	%f1, [%rd5];
	shl.b32 	%r13, %r7, 5;
	add.s32 	%r14, %r13, %r3;
	shl.b32 	%r15, %r14, 2;
	mov.u32 	%r16, _ZZ13copySharedMemPfPKfE4tile;
	add.s32 	%r17, %r16, %r15;
	st.shared.f32 	[%r17], %f1;
	shl.b32 	%r18, %r9, 8;
	add.s32 	%r19, %r12, %r18;
	mul.wide.u32 	%rd6, %r19, 4;
	add.s64 	%rd7, %rd3, %rd6;
	ld.global.f32 	%f2, [%rd7];
	st.shared.f32 	[%r17+1024], %f2;
	shl.b32 	%r20, %r9, 9;
	add.s32 	%r21, %r12, %r20;
	mul.wide.u32 	%rd8, %r21, 4;
	add.s64 	%rd9, %rd3, %rd8;
	ld.global.f32 	%f3, [%rd9];
	st.shared.f32 	[%r17+2048], %f3;
	add.s32 	%r22, %r21, %r18;
	mul.wide.u32 	%rd10, %r22, 4;
	add.s64 	%rd11, %rd3, %rd10;
	ld.global.f32 	%f4, [%rd11];
	st.shared.f32 	[%r17+3072], %f4;
	bar.sync 	0;
	cvta.to.global.u64 	%rd12, %rd1;
	ld.shared.f32 	%f5, [%r17];
	add.s64 	%rd13, %rd12, %rd4;
	st.global.f32 	[%rd13], %f5;
	ld.shared.f32 	%f6, [%r17+1024];
	add.s64 	%rd14, %rd12, %rd6;
	st.global.f32 	[%rd14], %f6;
	ld.shared.f32 	%f7, [%r17+2048];
	add.s64 	%rd15, %rd12, %rd8;
	st.global.f32 	[%rd15], %f7;
	ld.shared.f32 	%f8, [%r17+3072];
	add.s64 	%rd16, %rd12, %rd10;
	st.global.f32 	[%rd16], %f8;
	ret;

}
	// .globl	_Z14transposeNaivePfPKf
.visible .entry _Z14transposeNaivePfPKf(
	.param .u64 .ptr .align 1 _Z14transposeNaivePfPKf_param_0,
	.param .u64 .ptr .align 1 _Z14transposeNaivePfPKf_param_1
)
{
	.reg .b32 	%r<21>;
	.reg .b32 	%f<5>;
	.reg .b64 	%rd<21>;

	ld.param.u64 	%rd1, [_Z14transposeNaivePfPKf_param_0];
	ld.param.u64 	%rd2, [_Z14transposeNaivePfPKf_param_1];
	mov.u32 	%r1, %ctaid.x;
	shl.b32 	%r2, %r1, 5;
	mov.u32 	%r3, %tid.x;
	add.s32 	%r4, %r2, %r3;
	mov.u32 	%r5, %ctaid.y;
	shl.b32 	%r6, %r5, 5;
	mov.u32 	%r7, %tid.y;
	add.s32 	%r8, %r6, %r7;
	mov.u32 	%r9, %nctaid.x;
	shl.b32 	%r10, %r9, 5;
	cvta.to.global.u64 	%rd3, %rd2;
	cvta.to.global.u64 	%rd4, %rd1;
	mad.lo.s32 	%r11, %r8, %r10, %r4;
	mul.wide.u32 	%rd5, %r11, 4;
	add.s64 	%rd6, %rd3, %rd5;
	ld.global.f32 	%f1, [%rd6];
	mad.lo.s32 	%r12, %r4, %r10, %r8;
	mul.wide.u32 	%rd7, %r12, 4;
	add.s64 	%rd8, %rd4, %rd7;
	st.global.f32 	[%rd8], %f1;
	shl.b32 	%r13, %r9, 8;
	add.s32 	%r14, %r11, %r13;
	mul.wide.u32 	%rd9, %r14, 4;
	add.s64 	%rd10, %rd3, %rd9;
	ld.global.f32 	%f2, [%rd10];
	add.s32 	%r15, %r12, 8;
	mul.wide.u32 	%rd11, %r15, 4;
	add.s64 	%rd12, %rd4, %rd11;
	st.global.f32 	[%rd12], %f2;
	shl.b32 	%r16, %r9, 9;
	add.s32 	%r17, %r11, %r16;
	mul.wide.u32 	%rd13, %r17, 4;
	add.s64 	%rd14, %rd3, %rd13;
	ld.global.f32 	%f3, [%rd14];
	add.s32 	%r18, %r12, 16;
	mul.wide.u32 	%rd15, %r18, 4;
	add.s64 	%rd16, %rd4, %rd15;
	st.global.f32 	[%rd16], %f3;
	add.s32 	%r19, %r17, %r13;
	mul.wide.u32 	%rd17, %r19, 4;
	add.s64 	%rd18, %rd3, %rd17;
	ld.global.f32 	%f4, [%rd18];
	add.s32 	%r20, %r12, 24;
	mul.wide.u32 	%rd19, %r20, 4;
	add.s64 	%rd20, %rd4, %rd19;
	st.global.f32 	[%rd20], %f4;
	ret;

}
	// .globl	_Z18transposeCoalescedPfPKf
.visible .entry _Z18transposeCoalescedPfPKf(
	.param .u64 .ptr .align 1 _Z18transposeCoalescedPfPKf_param_0,
	.param .u64 .ptr .align 1 _Z18transposeCoalescedPfPKf_param_1
)
{
	.reg .b32 	%r<31>;
	.reg .b32 	%f<9>;
	.reg .b64 	%rd<21>;
	// demoted variable
	.shared .align 4 .b8 _ZZ18transposeCoalescedPfPKfE4tile[4096];
	ld.param.u64 	%rd1, [_Z18transposeCoalescedPfPKf_param_0];
	ld.param.u64 	%rd2, [_Z18transposeCoalescedPfPKf_param_1];
	mov.u32 	%r1, %ctaid.x;
	shl.b32 	%r2, %r1, 5;
	mov.u32 	%r3, %tid.x;
	add.s32 	%r4, %r2, %r3;
	mov.u32 	%r5, %ctaid.y;
	shl.b32 	%r6, %r5, 5;
	mov.u32 	%r7, %tid.y;
	add.s32 	%r8, %r6, %r7;
	mov.u32 	%r9, %nctaid.x;
	shl.b32 	%r10, %r9, 5;
	shl.b32 	%r11, %r3, 2;
	mov.u32 	%r12, _ZZ18transposeCoalescedPfPKfE4tile;
	add.s32 	%r13, %r12, %r11;
	cvta.to.global.u64 	%rd3, %rd2;
	mad.lo.s32 	%r14, %r8, %r10, %r4;
	mul.wide.u32 	%rd4, %r14, 4;
	add.s64 	%rd5, %rd3, %rd4;
	ld.global.f32 	%f1, [%rd5];
	shl.b32 	%r15, %r7, 7;
	add.s32 	%r16, %r13, %r15;
	st.shared.f32 	[%r16], %f1;
	shl.b32 	%r17, %r9, 8;
	add.s32 	%r18, %r14, %r17;
	mul.wide.u32 	%rd6, %r18, 4;
	add.s64 	%rd7, %rd3, %rd6;
	ld.global.f32 	%f2, [%rd7];
	st.shared.f32 	[%r16+1024], %f2;
	shl.b32 	%r19, %r9, 9;
	add.s32 	%r20, %r14, %r19;
	mul.wide.u32 	%rd8, %r20, 4;
	add.s64 	%rd9, %rd3, %rd8;
	ld.global.f32 	%f3, [%rd9];
	st.shared.f32 	[%r16+2048], %f3;
	add.s32 	%r21, %r20, %r17;
	mul.wide.u32 	%rd10, %r21, 4;
	add.s64 	%rd11, %rd3, %rd10;
	ld.global.f32 	%f4, [%rd11];
	st.shared.f32 	[%r16+3072], %f4;
	bar.sync 	0;
	add.s32 	%r22, %r6, %r3;
	add.s32 	%r23, %r2, %r7;
	mad.lo.s32 	%r24, %r3, 124, %r13;
	cvta.to.global.u64 	%rd12, %rd1;
	shl.b32 	%r25, %r7, 2;
	add.s32 	%r26, %r24, %r25;
	ld.shared.f32 	%f5, [%r26];
	mad.lo.s32 	%r27, %r23, %r10, %r22;
	mul.wide.u32 	%rd13, %r27, 4;
	add.s64 	%rd14, %rd12, %rd13;
	st.global.f32 	[%rd14], %f5;
	ld.shared.f32 	%f6, [%r26+32];
	add.s32 	%r28, %r27, %r17;
	mul.wide.u32 	%rd15, %r28, 4;
	add.s64 	%rd16, %rd12, %rd15;
	st.global.f32 	[%rd16], %f6;
	ld.shared.f32 	%f7, [%r26+64];
	add.s32 	%r29, %r27, %r19;
	mul.wide.u32 	%rd17, %r29, 4;
	add.s64 	%rd18, %rd12, %rd17;
	st.global.f32 	[%rd18], %f7;
	ld.shared.f32 	%f8, [%r26+96];
	add.s32 	%r30, %r29, %r17;
	mul.wide.u32 	%rd19, %r30, 4;
	add.s64 	%rd20, %rd12, %rd19;
	st.global.f32 	[%rd20], %f8;
	ret;

}
	// .globl	_Z24transposeNoBankConflictsPfPKf
.visible .entry _Z24transposeNoBankConflictsPfPKf(
	.param .u64 .ptr .align 1 _Z24transposeNoBankConflictsPfPKf_param_0,
	.param .u64 .ptr .align 1 _Z24transposeNoBankConflictsPfPKf_param_1
)
{
	.reg .b32 	%r<31>;
	.reg .b32 	%f<9>;
	.reg .b64 	%rd<21>;
	// demoted variable
	.shared .align 4 .b8 _ZZ24transposeNoBankConflictsPfPKfE4tile[4224];
	ld.param.u64 	%rd1, [_Z24transposeNoBankConflictsPfPKf_param_0];
	ld.param.u64 	%rd2, [_Z24transposeNoBankConflictsPfPKf_param_1];
	mov.u32 	%r1, %ctaid.x;
	shl.b32 	%r2, %r1, 5;
	mov.u32 	%r3, %tid.x;
	add.s32 	%r4, %r2, %r3;
	mov.u32 	%r5, %ctaid.y;
	shl.b32 	%r6, %r5, 5;
	mov.u32 	%r7, %tid.y;
	add.s32 	%r8, %r6, %r7;
	mov.u32 	%r9, %nctaid.x;
	shl.b32 	%r10, %r9, 5;
	shl.b32 	%r11, %r3, 2;
	mov.u32 	%r12, _ZZ24transposeNoBankConflictsPfPKfE4tile;
	add.s32 	%r13, %r12, %r11;
	cvta.to.global.u64 	%rd3, %rd2;
	mad.lo.s32 	%r14, %r8, %r10, %r4;
	mul.wide.u32 	%rd4, %r14, 4;
	add.s64 	%rd5, %rd3, %rd4;
	ld.global.f32 	%f1, [%rd5];
	mad.lo.s32 	%r15, %r7, 132, %r13;
	st.shared.f32 	[%r15], %f1;
	shl.b32 	%r16, %r9, 8;
	add.s32 	%r17, %r14, %r16;
	mul.wide.u32 	%rd6, %r17, 4;
	add.s64 	%rd7, %rd3, %rd6;
	ld.global.f32 	%f2, [%rd7];
	st.shared.f32 	[%r15+1056], %f2;
	shl.b32 	%r18, %r9, 9;
	add.s32 	%r19, %r14, %r18;
	mul.wide.u32 	%rd8, %r19, 4;
	add.s64 	%rd9, %rd3, %rd8;
	ld.global.f32 	%f3, [%rd9];
	st.shared.f32 	[%r15+2112], %f3;
	add.s32 	%r20, %r19, %r16;
	mul.wide.u32 	%rd10, %r20, 4;
	add.s64 	%rd11, %rd3, %rd10;
	ld.global.f32 	%f4, [%rd11];
	st.shared.f32 	[%r15+3168], %f4;
	bar.sync 	0;
	add.s32 	%r21, %r6, %r3;
	add.s32 	%r22, %r2, %r7;
	shl.b32 	%r23, %r3, 7;
	add.s32 	%r24, %r13, %r23;
	cvta.to.global.u64 	%rd12, %rd1;
	shl.b32 	%r25, %r7, 2;
	add.s32 	%r26, %r24, %r25;
	ld.shared.f32 	%f5, [%r26];
	mad.lo.s32 	%r27, %r22, %r10, %r21;
	mul.wide.u32 	%rd13, %r27, 4;
	add.s64 	%rd14, %rd12, %rd13;
	st.global.f32 	[%rd14], %f5;
	ld.shared.f32 	%f6, [%r26+32];
	add.s32 	%r28, %r27, %r16;
	mul.wide.u32 	%rd15, %r28, 4;
	add.s64 	%rd16, %rd12, %rd15;
	st.global.f32 	[%rd16], %f6;
	ld.shared.f32 	%f7, [%r26+64];
	add.s32 	%r29, %r27, %r18;
	mul.wide.u32 	%rd17, %r29, 4;
	add.s64 	%rd18, %rd12, %rd17;
	st.global.f32 	[%rd18], %f7;
	ld.shared.f32 	%f8, [%r26+96];
	add.s32 	%r30, %r29, %r16;
	mul.wide.u32 	%rd19, %r30, 4;
	add.s64 	%rd20, %rd12, %rd19;
	st.global.f32 	[%rd20], %f8;
	ret;

}


// ===== COMPILED SASS (sm_100) =====

	.target	sm_100

	.elftype	@"ET_EXEC"


//--------------------- .note.nv.tkinfo           --------------------------
	.section	.note.nv.tkinfo,"",@"SHT_NOTE"
	.sectionflags	@"SHF_NOTE_NV_TKINFO"
	.tkinfo
        /*0018*/ 	.word	0x00000002
        /*0030*/ 	.string	""
        /*0030*/ 	.string	"ptxas"
        /*0030*/ 	.string	"Cuda compilation tools, release 13.0, V13.0.88"
        /*0030*/ 	.string	"Build cuda_13.0.r13.0/compiler.36424714_0"
        /*0030*/ 	.string	"-arch sm_100 -m 64 "



//--------------------- .note.nv.cuinfo           --------------------------
	.section	.note.nv.cuinfo,"",@"SHT_NOTE"
	.sectionflags	@"SHF_NOTE_NV_CUINFO"
        /*0018*/ 	.short	0x0002
        /*001a*/ 	.short	0x0064
        /*001c*/ 	.short	0x0082
	.zero		2


//--------------------- .nv.info                  --------------------------
	.section	.nv.info,"",@"SHT_CUDA_INFO"
	.align	4


	//----- nvinfo : EIATTR_REGCOUNT
	.align		4
        /*0000*/ 	.byte	0x04, 0x2f
        /*0002*/ 	.short	(.L_1 - .L_0)
	.align		4
.L_0:
        /*0004*/ 	.word	index@(_Z4copyPfPKf)
        /*0008*/ 	.word	0x00000018


	//----- nvinfo : EIATTR_FRAME_SIZE
	.align		4
.L_1:
        /*000c*/ 	.byte	0x04, 0x11
        /*000e*/ 	.short	(.L_3 - .L_2)
	.align		4
.L_2:
        /*0010*/ 	.word	index@(_Z4copyPfPKf)
        /*0014*/ 	.word	0x00000000


	//----- nvinfo : EIATTR_REGCOUNT
	.align		4
.L_3:
        /*0018*/ 	.byte	0x04, 0x2f
        /*001a*/ 	.short	(.L_5 - .L_4)
	.align		4
.L_4:
        /*001c*/ 	.word	index@(_Z13copySharedMemPfPKf)
        /*0020*/ 	.word	0x00000018


	//----- nvinfo : EIATTR_FRAME_SIZE
	.align		4
.L_5:
        /*0024*/ 	.byte	0x04, 0x11
        /*0026*/ 	.short	(.L_7 - .L_6)
	.align		4
.L_6:
        /*0028*/ 	.word	index@(_Z13copySharedMemPfPKf)
        /*002c*/ 	.word	0x00000000


	//----- nvinfo : EIATTR_REGCOUNT
	.align		4
.L_7:
        /*0030*/ 	.byte	0x04, 0x2f
        /*0032*/ 	.short	(.L_9 - .L_8)
	.align		4
.L_8:
        /*0034*/ 	.word	index@(_Z14transposeNaivePfPKf)
        /*0038*/ 	.word	0x00000018


	//----- nvinfo : EIATTR_FRAME_SIZE
	.align		4
.L_9:
        /*003c*/ 	.byte	0x04, 0x11
        /*003e*/ 	.short	(.L_11 - .L_10)
	.align		4
.L_10:
        /*0040*/ 	.word	index@(_Z14transposeNaivePfPKf)
        /*0044*/ 	.word	0x00000000


	//----- nvinfo : EIATTR_REGCOUNT
	.align		4
.L_11:
        /*0048*/ 	.byte	0x04, 0x2f
        /*004a*/ 	.short	(.L_13 - .L_12)
	.align		4
.L_12:
        /*004c*/ 	.word	index@(_Z18transposeCoalescedPfPKf)
        /*0050*/ 	.word	0x00000018


	//----- nvinfo : EIATTR_FRAME_SIZE
	.align		4
.L_13:
        /*0054*/ 	.byte	0x04, 0x11
        /*0056*/ 	.short	(.L_15 - .L_14)
	.align		4
.L_14:
        /*0058*/ 	.word	index@(_Z18transposeCoalescedPfPKf)
        /*005c*/ 	.word	0x00000000


	//----- nvinfo : EIATTR_REGCOUNT
	.align		4
.L_15:
        /*0060*/ 	.byte	0x04, 0x2f
        /*0062*/ 	.short	(.L_17 - .L_16)
	.align		4
.L_16:
        /*0064*/ 	.word	index@(_Z24transposeNoBankConflictsPfPKf)
        /*0068*/ 	.word	0x00000018


	//----- nvinfo : EIATTR_FRAME_SIZE
	.align		4
.L_17:
        /*006c*/ 	.byte	0x04, 0x11
        /*006e*/ 	.short	(.L_19 - .L_18)
	.align		4
.L_18:
        /*0070*/ 	.word	index@(_Z24transposeNoBankConflictsPfPKf)
        /*0074*/ 	.word	0x00000000


	//----- nvinfo : EIATTR_MIN_STACK_SIZE
	.align		4
.L_19:
        /*0078*/ 	.byte	0x04, 0x12
        /*007a*/ 	.short	(.L_21 - .L_20)
	.align		4
.L_20:
        /*007c*/ 	.word	index@(_Z24transposeNoBankConflictsPfPKf)
        /*0080*/ 	.word	0x00000000


	//----- nvinfo : EIATTR_MIN_STACK_SIZE
	.align		4
.L_21:
        /*0084*/ 	.byte	0x04, 0x12
        /*0086*/ 	.short	(.L_23 - .L_22)
	.align		4
.L_22:
        /*0088*/ 	.word	index@(_Z18transposeCoalescedPfPKf)
        /*008c*/ 	.word	0x00000000


	//----- nvinfo : EIATTR_MIN_STACK_SIZE
	.align		4
.L_23:
        /*0090*/ 	.byte	0x04, 0x12
        /*0092*/ 	.short	(.L_25 - .L_24)
	.align		4
.L_24:
        /*0094*/ 	.word	index@(_Z14transposeNaivePfPKf)
        /*0098*/ 	.word	0x00000000


	//----- nvinfo : EIATTR_MIN_STACK_SIZE
	.align		4
.L_25:
        /*009c*/ 	.byte	0x04, 0x12
        /*009e*/ 	.short	(.L_27 - .L_26)
	.align		4
.L_26:
        /*00a0*/ 	.word	index@(_Z13copySharedMemPfPKf)
        /*00a4*/ 	.word	0x00000000


	//----- nvinfo : EIATTR_MIN_STACK_SIZE
	.align		4
.L_27:
        /*00a8*/ 	.byte	0x04, 0x12
        /*00aa*/ 	.short	(.L_29 - .L_28)
	.align		4
.L_28:
        /*00ac*/ 	.word	index@(_Z4copyPfPKf)
        /*00b0*/ 	.word	0x00000000
.L_29:


//--------------------- .nv.compat                --------------------------
	.section	.nv.compat,"",@"SHT_CUDA_COMPAT_INFO"
	.align	4
        /*0000*/ 	.byte	0x02, 0x09, 0x00, 0x00, 0x02, 0x02, 0x01, 0x00, 0x02, 0x05, 0x05, 0x00, 0x03, 0x07, 0x01, 0x01
        /*0010*/ 	.byte	0x02, 0x03, 0x00, 0x00, 0x02, 0x06, 0x01, 0x00, 0x04, 0x0b, 0x08, 0x00, 0x09, 0x00, 0x00, 0x00
        /*0020*/ 	.byte	0x00, 0x00, 0x00, 0x00


//--------------------- .nv.info._Z24transposeNoBankConflictsPfPKf --------------------------
	.section	.nv.info._Z24transposeNoBankConflictsPfPKf,"",@"SHT_CUDA_INFO"
	.sectionflags	@""
	.align	4


	//----- nvinfo : EIATTR_CUDA_API_VERSION
	.align		4
        /*0000*/ 	.byte	0x04, 0x37
        /*0002*/ 	.short	(.L_31 - .L_30)
.L_30:
        /*0004*/ 	.word	0x00000082


	//----- nvinfo : EIATTR_KPARAM_INFO
	.align		4
.L_31:
        /*0008*/ 	.byte	0x04, 0x17
        /*000a*/ 	.short	(.L_33 - .L_32)
.L_32:
        /*000c*/ 	.word	0x00000000
        /*0010*/ 	.short	0x0001
        /*0012*/ 	.short	0x0008
        /*0014*/ 	.byte	0x00, 0xf5, 0x21, 0x00


	//----- nvinfo : EIATTR_KPARAM_INFO
	.align		4
.L_33:
        /*0018*/ 	.byte	0x04, 0x17
        /*001a*/ 	.short	(.L_35 - .L_34)
.L_34:
        /*001c*/ 	.word	0x00000000
        /*0020*/ 	.short	0x0000
        /*0022*/ 	.short	0x0000
        /*0024*/ 	.byte	0x00, 0xf5, 0x21, 0x00


	//----- nvinfo : EIATTR_SPARSE_MMA_MASK
	.align		4
.L_35:
        /*0028*/ 	.byte	0x03, 0x50
        /*002a*/ 	.short	0x0000


	//----- nvinfo : EIATTR_MAXREG_COUNT
	.align		4
        /*002c*/ 	.byte	0x03, 0x1b
        /*002e*/ 	.short	0x00ff


	//----- nvinfo : EIATTR_NUM_BARRIERS
	.align		4
        /*0030*/ 	.byte	0x02, 0x4c
        /*0032*/ 	.byte	0x01
	.zero		1


	//----- nvinfo : EIATTR_MERCURY_ISA_VERSION
	.align		4
        /*0034*/ 	.byte	0x03, 0x5f
        /*0036*/ 	.short	0x0101


	//----- nvinfo : EIATTR_VRC_CTA_INIT_COUNT
	.align		4
        /*0038*/ 	.byte	0x02, 0x4a
	.zero		1
	.zero		1


	//----- nvinfo : EIATTR_EXIT_INSTR_OFFSETS
	.align		4
        /*003c*/ 	.byte	0x04, 0x1c
        /*003e*/ 	.short	(.L_37 - .L_36)


	//   ....[0]....
.L_36:
        /*0040*/ 	.word	0x00000360


	//----- nvinfo : EIATTR_CBANK_PARAM_SIZE
	.align		4
.L_37:
        /*0044*/ 	.byte	0x03, 0x19
        /*0046*/ 	.short	0x0010


	//----- nvinfo : EIATTR_PARAM_CBANK
	.align		4
        /*0048*/ 	.byte	0x04, 0x0a
        /*004a*/ 	.short	(.L_39 - .L_38)
	.align		4
.L_38:
        /*004c*/ 	.word	index@(.nv.constant0._Z24transposeNoBankConflictsPfPKf)
        /*0050*/ 	.short	0x0380
        /*0052*/ 	.short	0x0010


	//----- nvinfo : EIATTR_SW_WAR
	.align		4
.L_39:
        /*0054*/ 	.byte	0x04, 0x36
        /*0056*/ 	.short	(.L_41 - .L_40)
.L_40:
        /*0058*/ 	.word	0x00000008
.L_41:


//--------------------- .nv.info._Z18transposeCoalescedPfPKf --------------------------
	.section	.nv.info._Z18transposeCoalescedPfPKf,"",@"SHT_CUDA_INFO"
	.sectionflags	@""
	.align	4


	//----- nvinfo : EIATTR_CUDA_API_VERSION
	.align		4
        /*0000*/ 	.byte	0x04, 0x37
        /*0002*/ 	.short	(.L_43 - .L_42)
.L_42:
        /*0004*/ 	.word	0x00000082


	//----- nvinfo : EIATTR_KPARAM_INFO
	.align		4
.L_43:
        /*0008*/ 	.byte	0x04, 0x17
        /*000a*/ 	.short	(.L_45 - .L_44)
.L_44:
        /*000c*/ 	.word	0x00000000
        /*0010*/ 	.short	0x0001
        /*0012*/ 	.short	0x0008
        /*0014*/ 	.byte	0x00, 0xf5, 0x21, 0x00


	//----- nvinfo : EIATTR_KPARAM_INFO
	.align		4
.L_45:
        /*0018*/ 	.byte	0x04, 0x17
        /*001a*/ 	.short	(.L_47 - .L_46)
.L_46:
        /*001c*/ 	.word	0x00000000
        /*0020*/ 	.short	0x0000
        /*0022*/ 	.short	0x0000
        /*0024*/ 	.byte	0x00, 0xf5, 0x21, 0x00


	//----- nvinfo : EIATTR_SPARSE_MMA_MASK
	.align		4
.L_47:
        /*0028*/ 	.byte	0x03, 0x50
        /*002a*/ 	.short	0x0000


	//----- nvinfo : EIATTR_MAXREG_COUNT
	.align		4
        /*002c*/ 	.byte	0x03, 0x1b
        /*002e*/ 	.short	0x00ff


	//----- nvinfo : EIATTR_NUM_BARRIERS
	.align		4
        /*0030*/ 	.byte	0x02, 0x4c
        /*0032*/ 	.byte	0x01
	.zero		1


	//----- nvinfo : EIATTR_MERCURY_ISA_VERSION
	.align		4
        /*0034*/ 	.byte	0x03, 0x5f
        /*0036*/ 	.short	0x0101


	//----- nvinfo : EIATTR_VRC_CTA_INIT_COUNT
	.align		4
        /*0038*/ 	.byte	0x02, 0x4a
	.zero		1
	.zero		1


	//----- nvinfo : EIATTR_EXIT_INSTR_OFFSETS
	.align		4
        /*003c*/ 	.byte	0x04, 0x1c
        /*003e*/ 	.short	(.L_49 - .L_48)


	//   ....[0]....
.L_48:
        /*0040*/ 	.word	0x00000360


	//----- nvinfo : EIATTR_CBANK_PARAM_SIZE
	.align		4
.L_49:
        /*0044*/ 	.byte	0x03, 0x19
        /*0046*/ 	.short	0x0010


	//----- nvinfo : EIATTR_PARAM_CBANK
	.align		4
        /*0048*/ 	.byte	0x04, 0x0a
        /*004a*/ 	.short	(.L_51 - .L_50)
	.align		4
.L_50:
        /*004c*/ 	.word	index@(.nv.constant0._Z18transposeCoalescedPfPKf)
        /*0050*/ 	.short	0x0380
        /*0052*/ 	.short	0x0010


	//----- nvinfo : EIATTR_SW_WAR
	.align		4
.L_51:
        /*0054*/ 	.byte	0x04, 0x36
        /*0056*/ 	.short	(.L_53 - .L_52)
.L_52:
        /*0058*/ 	.word	0x00000008
.L_53:


//--------------------- .nv.info._Z14transposeNaivePfPKf --------------------------
	.section	.nv.info._Z14transposeNaivePfPKf,"",@"SHT_CUDA_INFO"
	.sectionflags	@""
	.align	4


	//----- nvinfo : EIATTR_CUDA_API_VERSION
	.align		4
        /*0000*/ 	.byte	0x04, 0x37
        /*0002*/ 	.short	(.L_55 - .L_54)
.L_54:
        /*0004*/ 	.word	0x00000082


	//----- nvinfo : EIATTR_KPARAM_INFO
	.align		4
.L_55:
        /*0008*/ 	.byte	0x04, 0x17
        /*000a*/ 	.short	(.L_57 - .L_56)
.L_56:
        /*000c*/ 	.word	0x00000000
        /*0010*/ 	.short	0x0001
        /*0012*/ 	.short	0x0008
        /*0014*/ 	.byte	0x00, 0xf5, 0x21, 0x00


	//----- nvinfo : EIATTR_KPARAM_INFO
	.align		4
.L_57:
        /*0018*/ 	.byte	0x04, 0x17
        /*001a*/ 	.short	(.L_59 - .L_58)
.L_58:
        /*001c*/ 	.word	0x00000000
        /*0020*/ 	.short	0x0000
        /*0022*/ 	.short	0x0000
        /*0024*/ 	.byte	0x00, 0xf5, 0x21, 0x00


	//----- nvinfo : EIATTR_SPARSE_MMA_MASK
	.align		4
.L_59:
        /*0028*/ 	.byte	0x03, 0x50
        /*002a*/ 	.short	0x0000


	//----- nvinfo : EIATTR_MAXREG_COUNT
	.align		4
        /*002c*/ 	.byte	0x03, 0x1b
        /*002e*/ 	.short	0x00ff


	//----- nvinfo : EIATTR_MERCURY_ISA_VERSION
	.align		4
        /*0030*/ 	.byte	0x03, 0x5f
        /*0032*/ 	.short	0x0101


	//----- nvinfo : EIATTR_VRC_CTA_INIT_COUNT
	.align		4
        /*0034*/ 	.byte	0x02, 0x4a
	.zero		1
	.zero		1


	//----- nvinfo : EIATTR_EXIT_INSTR_OFFSETS
	.align		4
        /*0038*/ 	.byte	0x04, 0x1c
        /*003a*/ 	.short	(.L_61 - .L_60)


	//   ....[0]....
.L_60:
        /*003c*/ 	.word	0x00000240


	//----- nvinfo : EIATTR_CBANK_PARAM_SIZE
	.align		4
.L_61:
        /*0040*/ 	.byte	0x03, 0x19
        /*0042*/ 	.short	0x0010


	//----- nvinfo : EIATTR_PARAM_CBANK
	.align		4
        /*0044*/ 	.byte	0x04, 0x0a
        /*0046*/ 	.short	(.L_63 - .L_62)
	.align		4
.L_62:
        /*0048*/ 	.word	index@(.nv.constant0._Z14transposeNaivePfPKf)
        /*004c*/ 	.short	0x0380
        /*004e*/ 	.short	0x0010


	//----- nvinfo : EIATTR_SW_WAR
	.align		4
.L_63:
        /*0050*/ 	.byte	0x04, 0x36
        /*0052*/ 	.short	(.L_65 - .L_64)
.L_64:
        /*0054*/ 	.word	0x00000008
.L_65:


//--------------------- .nv.info._Z13copySharedMemPfPKf --------------------------
	.section	.nv.info._Z13copySharedMemPfPKf,"",@"SHT_CUDA_INFO"
	.sectionflags	@""
	.align	4


	//----- nvinfo : EIATTR_CUDA_API_VERSION
	.align		4
        /*0000*/ 	.byte	0x04, 0x37
        /*0002*/ 	.short	(.L_67 - .L_66)
.L_66:
        /*0004*/ 	.word	0x00000082


	//----- nvinfo : EIATTR_KPARAM_INFO
	.align		4
.L_67:
        /*0008*/ 	.byte	0x04, 0x17
        /*000a*/ 	.short	(.L_69 - .L_68)
.L_68:
        /*000c*/ 	.word	0x00000000
        /*0010*/ 	.short	0x0001
        /*0012*/ 	.short	0x0008
        /*0014*/ 	.byte	0x00, 0xf5, 0x21, 0x00


	//----- nvinfo : EIATTR_KPARAM_INFO
	.align		4
.L_69:
        /*0018*/ 	.byte	0x04, 0x17
        /*001a*/ 	.short	(.L_71 - .L_70)
.L_70:
        /*001c*/ 	.word	0x00000000
        /*0020*/ 	.short	0x0000
        /*0022*/ 	.short	0x0000
        /*0024*/ 	.byte	0x00, 0xf5, 0x21, 0x00


	//----- nvinfo : EIATTR_SPARSE_MMA_MASK
	.align		4
.L_71:
        /*0028*/ 	.byte	0x03, 0x50
        /*002a*/ 	.short	0x0000


	//----- nvinfo : EIATTR_MAXREG_COUNT
	.align		4
        /*002c*/ 	.byte	0x03, 0x1b
        /*002e*/ 	.short	0x00ff


	//----- nvinfo : EIATTR_NUM_BARRIERS
	.align		4
        /*0030*/ 	.byte	0x02, 0x4c
        /*0032*/ 	.byte	0x01
	.zero		1


	//----- nvinfo : EIATTR_MERCURY_ISA_VERSION
	.align		4
        /*0034*/ 	.byte	0x03, 0x5f
        /*0036*/ 	.short	0x0101


	//----- nvinfo : EIATTR_VRC_CTA_INIT_COUNT
	.align		4
        /*0038*/ 	.byte	0x02, 0x4a
	.zero		1
	.zero		1


	//----- nvinfo : EIATTR_EXIT_INSTR_OFFSETS
	.align		4
        /*003c*/ 	.byte	0x04, 0x1c
        /*003e*/ 	.short	(.L_73 - .L_72)


	//   ....[0]....
.L_72:
        /*0040*/ 	.word	0x000002e0


	//----- nvinfo : EIATTR_CBANK_PARAM_SIZE
	.align		4
.L_73:
        /*0044*/ 	.byte	0x03, 0x19
        /*0046*/ 	.short	0x0010


	//----- nvinfo : EIATTR_PARAM_CBANK
	.align		4
        /*0048*/ 	.byte	0x04, 0x0a
        /*004a*/ 	.short	(.L_75 - .L_74)
	.align		4
.L_74:
        /*004c*/ 	.word	index@(.nv.constant0._Z13copySharedMemPfPKf)
        /*0050*/ 	.short	0x0380
        /*0052*/ 	.short	0x0010


	//----- nvinfo : EIATTR_SW_WAR
	.align		4
.L_75:
        /*0054*/ 	.byte	0x04, 0x36
        /*0056*/ 	.short	(.L_77 - .L_76)
.L_76:
        /*0058*/ 	.word	0x00000008
.L_77:


//--------------------- .nv.info._Z4copyPfPKf     --------------------------
	.section	.nv.info._Z4copyPfPKf,"",@"SHT_CUDA_INFO"
	.sectionflags	@""
	.align	4


	//----- nvinfo : EIATTR_CUDA_API_VERSION
	.align		4
        /*0000*/ 	.byte	0x04, 0x37
        /*0002*/ 	.short	(.L_79 - .L_78)
.L_78:
        /*0004*/ 	.word	0x00000082


	//----- nvinfo : EIATTR_KPARAM_INFO
	.align		4
.L_79:
        /*0008*/ 	.byte	0x04, 0x17
        /*000a*/ 	.short	(.L_81 - .L_80)
.L_80:
        /*000c*/ 	.word	0x00000000
        /*0010*/ 	.short	0x0001
        /*0012*/ 	.short	0x0008
        /*0014*/ 	.byte	0x00, 0xf5, 0x21, 0x00


	//----- nvinfo : EIATTR_KPARAM_INFO
	.align		4
.L_81:
        /*0018*/ 	.byte	0x04, 0x17
        /*001a*/ 	.short	(.L_83 - .L_82)
.L_82:
        /*001c*/ 	.word	0x00000000
        /*0020*/ 	.short	0x0000
        /*0022*/ 	.short	0x0000
        /*0024*/ 	.byte	0x00, 0xf5, 0x21, 0x00


	//----- nvinfo : EIATTR_SPARSE_MMA_MASK
	.align		4
.L_83:
        /*0028*/ 	.byte	0x03, 0x50
        /*002a*/ 	.short	0x0000


	//----- nvinfo : EIATTR_MAXREG_COUNT
	.align		4
        /*002c*/ 	.byte	0x03, 0x1b
        /*002e*/ 	.short	0x00ff


	//----- nvinfo : EIATTR_MERCURY_ISA_VERSION
	.align		4
        /*0030*/ 	.byte	0x03, 0x5f
        /*0032*/ 	.short	0x0101


	//----- nvinfo : EIATTR_VRC_CTA_INIT_COUNT
	.align		4
        /*0034*/ 	.byte	0x02, 0x4a
	.zero		1
	.zero		1


	//----- nvinfo : EIATTR_EXIT_INSTR_OFFSETS
	.align		4
        /*0038*/ 	.byte	0x04, 0x1c
        /*003a*/ 	.short	(.L_85 - .L_84)


	//   ....[0]....
.L_84:
        /*003c*/ 	.word	0x00000200


	//----- nvinfo : EIATTR_CBANK_PARAM_SIZE
	.align		4
.L_85:
        /*0040*/ 	.byte	0x03, 0x19
        /*0042*/ 	.short	0x0010


	//----- nvinfo : EIATTR_PARAM_CBANK
	.align		4
        /*0044*/ 	.byte	0x04, 0x0a
        /*0046*/ 	.short	(.L_87 - .L_86)
	.align		4
.L_86:
        /*0048*/ 	.word	index@(.nv.constant0._Z4copyPfPKf)
        /*004c*/ 	.short	0x0380
        /*004e*/ 	.short	0x0010


	//----- nvinfo : EIATTR_SW_WAR
	.align		4
.L_87:
        /*0050*/ 	.byte	0x04, 0x36
        /*0052*/ 	.short	(.L_89 - .L_88)
.L_88:
        /*0054*/ 	.word	0x00000008
.L_89:


//--------------------- .nv.callgraph             --------------------------
	.section	.nv.callgraph,"",@"SHT_CUDA_CALLGRAPH"
	.align	4
	.sectionentsize	8
	.align		4
        /*0000*/ 	.word	0x00000000
	.align		4
        /*0004*/ 	.word	0xffffffff
	.align		4
        /*0008*/ 	.word	0x00000000
	.align		4
        /*000c*/ 	.word	0xfffffffe
	.align		4
        /*0010*/ 	.word	0x00000000
	.align		4
        /*0014*/ 	.word	0xfffffffd
	.align		4
        /*0018*/ 	.word	0x00000000
	.align		4
        /*001c*/ 	.word	0xfffffffc


//--------------------- .text._Z24transposeNoBankConflictsPfPKf --------------------------
	.section	.text._Z24transposeNoBankConflictsPfPKf,"ax",@progbits
	.align	128
        .global         _Z24transposeNoBankConflictsPfPKf
        .type           _Z24transposeNoBankConflictsPfPKf,@function
        .size           _Z24transposeNoBankConflictsPfPKf,(.L_x_5 - _Z24transposeNoBankConflictsPfPKf)
        .other          _Z24transposeNoBankConflictsPfPKf,@"STO_CUDA_ENTRY STV_DEFAULT"
_Z24transposeNoBankConflictsPfPKf:
.text._Z24transposeNoBankConflictsPfPKf:
[----:B------:R-:W-:Y:S01]  /*0000*/  LDC R1, c[0x0][0x37c] ;  /* 0x0000df00ff017b82 */ /* 0x000fe20000000800 */
[----:B------:R-:W0:Y:S07]  /*0010*/  S2R R6, SR_CTAID.X ;  /* 0x0000000000067919 */ /* 0x000e2e0000002500 */
[----:B------:R-:W1:Y:S01]  /*0020*/  LDC R4, c[0x0][0x370] ;  /* 0x0000dc00ff047b82 */ /* 0x000e620000000800 */
[----:B------:R-:W2:Y:S01]  /*0030*/  LDCU.64 UR6, c[0x0][0x358] ;  /* 0x00006b00ff0677ac */ /* 0x000ea20008000a00 */
[----:B------:R-:W0:Y:S01]  /*0040*/  S2R R5, SR_TID.X ;  /* 0x0000000000057919 */ /* 0x000e220000002100 */
[----:B------:R-:W3:Y:S05]  /*0050*/  S2R R0, SR_CTAID.Y ;  /* 0x0000000000007919 */ /* 0x000eea0000002600 */
[----:B------:R-:W4:Y:S01]  /*0060*/  LDC.64 R2, c[0x0][0x388] ;  /* 0x0000e200ff027b82 */ /* 0x000f220000000a00 */
[----:B------:R-:W3:Y:S01]  /*0070*/  S2R R7, SR_TID.Y ;  /* 0x0000000000077919 */ /* 0x000ee20000002200 */
[----:B-1----:R-:W-:-:S02]  /*0080*/  SHF.L.U32 R8, R4, 0x5, RZ ;  /* 0x0000000504087819 */ /* 0x002fc400000006ff */
[----:B0-----:R-:W-:Y:S02]  /*0090*/  LEA R9, R6, R5, 0x5 ;  /* 0x0000000506097211 */ /* 0x001fe400078e28ff */
[----:B---3--:R-:W-:-:S05]  /*00a0*/  LEA R10, R0, R7, 0x5 ;  /* 0x00000007000a7211 */ /* 0x008fca00078e28ff */
[----:B------:R-:W-:-:S04]  /*00b0*/  IMAD R9, R10, R8, R9 ;  /* 0x000000080a097224 */ /* 0x000fc800078e0209 */
[--C-:B----4-:R-:W-:Y:S01]  /*00c0*/  IMAD.WIDE.U32 R10, R9, 0x4, R2.reuse ;  /* 0x00000004090a7825 */ /* 0x110fe200078e0002 */
[CC--:B------:R-:W-:Y:S02]  /*00d0*/  LEA R15, R4.reuse, R9.reuse, 0x9 ;  /* 0x00000009040f7211 */ /* 0x0c0fe400078e48ff */
[C---:B------:R-:W-:Y:S02]  /*00e0*/  LEA R13, R4.reuse, R9, 0x8 ;  /* 0x00000009040d7211 */ /* 0x040fe400078e40ff */
[----:B------:R-:W-:Y:S01]  /*00f0*/  LEA R17, R4, R15, 0x8 ;  /* 0x0000000f04117211 */ /* 0x000fe200078e40ff */
[--C-:B------:R-:W-:Y:S01]  /*0100*/  IMAD.WIDE.U32 R14, R15, 0x4, R2.reuse ;  /* 0x000000040f0e7825 */ /* 0x100fe200078e0002 */
[----:B--2---:R-:W2:Y:S03]  /*0110*/  LDG.E R10, desc[UR6][R10.64] ;  /* 0x000000060a0a7981 */ /* 0x004ea6000c1e1900 */
[----:B------:R-:W-:-:S02]  /*0120*/  IMAD.WIDE.U32 R12, R13, 0x4, R2 ;  /* 0x000000040d0c7825 */ /* 0x000fc400078e0002 */
[----:B------:R-:W3:Y:S02]  /*0130*/  LDG.E R14, desc[UR6][R14.64] ;  /* 0x000000060e0e7981 */ /* 0x000ee4000c1e1900 */
[----:B------:R-:W-:Y:S02]  /*0140*/  IMAD.WIDE.U32 R2, R17, 0x4, R2 ;  /* 0x0000000411027825 */ /* 0x000fe400078e0002 */
[----:B------:R-:W4:Y:S04]  /*0150*/  LDG.E R12, desc[UR6][R12.64] ;  /* 0x000000060c0c7981 */ /* 0x000f28000c1e1900 */
[----:B------:R0:W5:Y:S01]  /*0160*/  LDG.E R18, desc[UR6][R2.64] ;  /* 0x0000000602127981 */ /* 0x000162000c1e1900 */
[----:B------:R-:W1:Y:S01]  /*0170*/  S2UR UR5, SR_CgaCtaId ;  /* 0x00000000000579c3 */ /* 0x000e620000008800 */
[----:B------:R-:W-:-:S07]  /*0180*/  UMOV UR4, 0x400 ;  /* 0x0000040000047882 */ /* 0x000fce0000000000 */
[----:B0-----:R-:W0:Y:S01]  /*0190*/  LDC.64 R2, c[0x0][0x380] ;  /* 0x0000e000ff027b82 */ /* 0x001e220000000a00 */
[----:B-1----:R-:W-:-:S06]  /*01a0*/  ULEA UR4, UR5, UR4, 0x18 ;  /* 0x0000000405047291 */ /* 0x002fcc000f8ec0ff */
[----:B------:R-:W-:-:S05]  /*01b0*/  LEA R16, R5, UR4, 0x2 ;  /* 0x0000000405107c11 */ /* 0x000fca000f8e10ff */
[----:B------:R-:W-:Y:S01]  /*01c0*/  IMAD R9, R7, 0x84, R16 ;  /* 0x0000008407097824 */ /* 0x000fe200078e0210 */
[----:B------:R-:W-:-:S04]  /*01d0*/  LEA R16, R5, R16, 0x7 ;  /* 0x0000001005107211 */ /* 0x000fc800078e38ff */
[----:B------:R-:W-:Y:S02]  /*01e0*/  LEA R16, R7, R16, 0x2 ;  /* 0x0000001007107211 */ /* 0x000fe400078e10ff */
[----:B------:R-:W-:Y:S02]  /*01f0*/  LEA R5, R0, R5, 0x5 ;  /* 0x0000000500057211 */ /* 0x000fe400078e28ff */
[----:B------:R-:W-:-:S05]  /*0200*/  LEA R6, R6, R7, 0x5 ;  /* 0x0000000706067211 */ /* 0x000fca00078e28ff */
[----:B------:R-:W-:-:S05]  /*0210*/  IMAD R5, R8, R6, R5 ;  /* 0x0000000608057224 */ /* 0x000fca00078e0205 */
[CC--:B------:R-:W-:Y:S02]  /*0220*/  LEA R17, R4.reuse, R5.reuse, 0x9 ;  /* 0x0000000504117211 */ /* 0x0c0fe400078e48ff */
[C---:B------:R-:W-:Y:S02]  /*0230*/  LEA R7, R4.reuse, R5, 0x8 ;  /* 0x0000000504077211 */ /* 0x040fe400078e40ff */
[----:B------:R-:W-:Y:S01]  /*0240*/  LEA R21, R4, R17, 0x8 ;  /* 0x0000001104157211 */ /* 0x000fe200078e40ff */
[----:B0-----:R-:W-:-:S04]  /*0250*/  IMAD.WIDE.U32 R4, R5, 0x4, R2 ;  /* 0x0000000405047825 */ /* 0x001fc800078e0002 */
[--C-:B------:R-:W-:Y:S01]  /*0260*/  IMAD.WIDE.U32 R6, R7, 0x4, R2.reuse ;  /* 0x0000000407067825 */ /* 0x100fe200078e0002 */
[----:B--2---:R-:W-:Y:S04]  /*0270*/  STS [R9], R10 ;  /* 0x0000000a09007388 */ /* 0x004fe80000000800 */
[----:B---3--:R-:W-:Y:S04]  /*0280*/  STS [R9+0x840], R14 ;  /* 0x0008400e09007388 */ /* 0x008fe80000000800 */
[----:B----4-:R-:W-:Y:S04]  /*0290*/  STS [R9+0x420], R12 ;  /* 0x0004200c09007388 */ /* 0x010fe80000000800 */
[----:B-----5:R0:W-:Y:S01]  /*02a0*/  STS [R9+0xc60], R18 ;  /* 0x000c601209007388 */ /* 0x0201e20000000800 */
[----:B------:R-:W-:Y:S06]  /*02b0*/  BAR.SYNC.DEFER_BLOCKING 0x0 ;  /* 0x0000000000007b1d */ /* 0x000fec0000010000 */
[----:B------:R-:W1:Y:S04]  /*02c0*/  LDS R11, [R16] ;  /* 0x00000000100b7984 */ /* 0x000e680000000800 */
[----:B------:R-:W2:Y:S04]  /*02d0*/  LDS R13, [R16+0x20] ;  /* 0x00002000100d7984 */ /* 0x000ea80000000800 */
[----:B------:R-:W3:Y:S04]  /*02e0*/  LDS R15, [R16+0x40] ;  /* 0x00004000100f7984 */ /* 0x000ee80000000800 */
[----:B------:R-:W4:Y:S01]  /*02f0*/  LDS R19, [R16+0x60] ;  /* 0x0000600010137984 */ /* 0x000f220000000800 */
[----:B0-----:R-:W-:-:S04]  /*0300*/  IMAD.WIDE.U32 R8, R17, 0x4, R2 ;  /* 0x0000000411087825 */ /* 0x001fc800078e0002 */
[----:B------:R-:W-:Y:S01]  /*0310*/  IMAD.WIDE.U32 R2, R21, 0x4, R2 ;  /* 0x0000000415027825 */ /* 0x000fe200078e0002 */
[----:B-1----:R-:W-:Y:S04]  /*0320*/  STG.E desc[UR6][R4.64], R11 ;  /* 0x0000000b04007986 */ /* 0x002fe8000c101906 */
[----:B--2---:R-:W-:Y:S04]  /*0330*/  STG.E desc[UR6][R6.64], R13 ;  /* 0x0000000d06007986 */ /* 0x004fe8000c101906 */
[----:B---3--:R-:W-:Y:S04]  /*0340*/  STG.E desc[UR6][R8.64], R15 ;  /* 0x0000000f08007986 */ /* 0x008fe8000c101906 */
[----:B----4-:R-:W-:Y:S01]  /*0350*/  STG.E desc[UR6][R2.64], R19 ;  /* 0x0000001302007986 */ /* 0x010fe2000c101906 */
[----:B------:R-:W-:Y:S05]  /*0360*/  EXIT ;  /* 0x000000000000794d */ /* 0x000fea0003800000 */
.L_x_0:
[----:B------:R-:W-:-:S00]  /*0370*/  BRA `(.L_x_0) ;  /* 0xfffffffc00fc7947 */ /* 0x000fc0000383ffff */
[----:B------:R-:W-:-:S00]  /*0380*/  NOP ;  /* 0x0000000000007918 */ /* 0x000fc00000000000 */
[----:B------:R-:W-:-:S00]  /*0390*/  NOP ;  /* 0x0000000000007918 */ /* 0x000fc00000000000 */
[----:B------:R-:W-:-:S00]  /*03a0*/  NOP ;  /* 0x0000000000007918 */ /* 0x000fc00000000000 */
[----:B------:R-:W-:-:S00]  /*03b0*/  NOP ;  /* 0x0000000000007918 */ /* 0x000fc00000000000 */
[----:B------:R-:W-:-:S00]  /*03c0*/  NOP ;  /* 0x0000000000007918 */ /* 0x000fc00000000000 */
[----:B------:R-:W-:-:S00]  /*03d0*/  NOP ;  /* 0x0000000000007918 */ /* 0x000fc00000000000 */
[----:B------:R-:W-:-:S00]  /*03e0*/  NOP ;  /* 0x0000000000007918 */ /* 0x000fc00000000000 */
[----:B------:R-:W-:-:S00]  /*03f0*/  NOP ;  /* 0x0000000000007918 */ /* 0x000fc00000000000 */
.L_x_5:


//--------------------- .text._Z18transposeCoalescedPfPKf --------------------------
	.section	.text._Z18transposeCoalescedPfPKf,"ax",@progbits
	.align	128
        .global         _Z18transposeCoalescedPfPKf
        .type           _Z18transposeCoalescedPfPKf,@function
        .size           _Z18transposeCoalescedPfPKf,(.L_x_6 - _Z18transposeCoalescedPfPKf)
        .other          _Z18transposeCoalescedPfPKf,@"STO_CUDA_ENTRY STV_DEFAULT"
_Z18transposeCoalescedPfPKf:
.text._Z18transposeCoalescedPfPKf:
        /* <DEDUP_REMOVED lines=27> */
[----:B------:R-:W-:-:S04]  /*01b0*/  LEA R16, R5, UR4, 0x2 ;  /* 0x0000000405107c11 */ /* 0x000fc8000f8e10ff */
[----:B------:R-:W-:Y:S01]  /*01c0*/  LEA R9, R7, R16, 0x7 ;  /* 0x0000001007097211 */ /* 0x000fe200078e38ff */
[----:B------:R-:W-:-:S05]  /*01d0*/  IMAD R16, R5, 0x7c, R16 ;  /* 0x0000007c05107824 */ /* 0x000fca00078e0210 */
        /* <DEDUP_REMOVED lines=25> */
.L_x_1:
        /* <DEDUP_REMOVED lines=9> */
.L_x_6:


//--------------------- .text._Z14transposeNaivePfPKf --------------------------
	.section	.text._Z14transposeNaivePfPKf,"ax",@progbits
	.align	128
        .global         _Z14transposeNaivePfPKf
        .type           _Z14transposeNaivePfPKf,@function
        .size           _Z14transposeNaivePfPKf,(.L_x_7 - _Z14transposeNaivePfPKf)
        .other          _Z14transposeNaivePfPKf,@"STO_CUDA_ENTRY STV_DEFAULT"
_Z14transposeNaivePfPKf:
.text._Z14transposeNaivePfPKf:
        /* <DEDUP_REMOVED lines=10> */
[----:B---3--:R-:W-:Y:S02]  /*00a0*/  LEA R9, R9, R2, 0x5 ;  /* 0x0000000209097211 */ /* 0x008fe400078e28ff */
[----:B------:R-:W0:Y:S03]  /*00b0*/  LDC.64 R2, c[0x0][0x380] ;  /* 0x0000e000ff027b82 */ /* 0x000e260000000a00 */
[----:B------:R-:W-:-:S04]  /*00c0*/  IMAD R13, R9, R10, R8 ;  /* 0x0000000a090d7224 */ /* 0x000fc800078e0208 */
[----:B----4-:R-:W-:-:S05]  /*00d0*/  IMAD.WIDE.U32 R6, R13, 0x4, R4 ;  /* 0x000000040d067825 */ /* 0x010fca00078e0004 */
[----:B--2---:R-:W2:Y:S01]  /*00e0*/  LDG.E R17, desc[UR4][R6.64] ;  /* 0x0000000406117981 */ /* 0x004ea2000c1e1900 */
[----:B------:R-:W-:Y:S01]  /*00f0*/  LEA R11, R0, R13, 0x8 ;  /* 0x0000000d000b7211 */ /* 0x000fe200078e40ff */
[----:B------:R-:W-:-:S04]  /*0100*/  IMAD R19, R8, R10, R9 ;  /* 0x0000000a08137224 */ /* 0x000fc800078e0209 */
[----:B------:R-:W-:-:S04]  /*0110*/  IMAD.WIDE.U32 R10, R11, 0x4, R4 ;  /* 0x000000040b0a7825 */ /* 0x000fc800078e0004 */
[----:B0-----:R-:W-:-:S05]  /*0120*/  IMAD.WIDE.U32 R8, R19, 0x4, R2 ;  /* 0x0000000413087825 */ /* 0x001fca00078e0002 */
[----:B--2---:R-:W-:Y:S04]  /*0130*/  STG.E desc[UR4][R8.64], R17 ;  /* 0x0000001108007986 */ /* 0x004fe8000c101904 */
[----:B------:R-:W2:Y:S01]  /*0140*/  LDG.E R11, desc[UR4][R10.64] ;  /* 0x000000040a0b7981 */ /* 0x000ea2000c1e1900 */
[----:B------:R-:W-:Y:S02]  /*0150*/  IADD3 R15, PT, PT, R19, 0x8, RZ ;  /* 0x00000008130f7810 */ /* 0x000fe40007ffe0ff */
[----:B------:R-:W-:-:S03]  /*0160*/  LEA R21, R0, R13, 0x9 ;  /* 0x0000000d00157211 */ /* 0x000fc600078e48ff */
[----:B------:R-:W-:-:S04]  /*0170*/  IMAD.WIDE.U32 R12, R15, 0x4, R2 ;  /* 0x000000040f0c7825 */ /* 0x000fc800078e0002 */
[----:B------:R-:W-:Y:S01]  /*0180*/  IMAD.WIDE.U32 R6, R21, 0x4, R4 ;  /* 0x0000000415067825 */ /* 0x000fe200078e0004 */
[----:B--2---:R-:W-:Y:S05]  /*0190*/  STG.E desc[UR4][R12.64], R11 ;  /* 0x0000000b0c007986 */ /* 0x004fea000c101904 */
[----:B------:R-:W2:Y:S01]  /*01a0*/  LDG.E R7, desc[UR4][R6.64] ;  /* 0x0000000406077981 */ /* 0x000ea2000c1e1900 */
[----:B------:R-:W-:Y:S02]  /*01b0*/  IADD3 R15, PT, PT, R19, 0x10, RZ ;  /* 0x00000010130f7810 */ /* 0x000fe40007ffe0ff */
[----:B------:R-:W-:-:S03]  /*01c0*/  LEA R21, R0, R21, 0x8 ;  /* 0x0000001500157211 */ /* 0x000fc600078e40ff */
[----:B------:R-:W-:-:S04]  /*01d0*/  IMAD.WIDE.U32 R14, R15, 0x4, R2 ;  /* 0x000000040f0e7825 */ /* 0x000fc800078e0002 */
[----:B------:R-:W-:Y:S01]  /*01e0*/  IMAD.WIDE.U32 R4, R21, 0x4, R4 ;  /* 0x0000000415047825 */ /* 0x000fe200078e0004 */
[----:B--2---:R-:W-:Y:S05]  /*01f0*/  STG.E desc[UR4][R14.64], R7 ;  /* 0x000000070e007986 */ /* 0x004fea000c101904 */
[----:B------:R-:W2:Y:S01]  /*0200*/  LDG.E R5, desc[UR4][R4.64] ;  /* 0x0000000404057981 */ /* 0x000ea2000c1e1900 */
[----:B------:R-:W-:-:S05]  /*0210*/  IADD3 R19, PT, PT, R19, 0x18, RZ ;  /* 0x0000001813137810 */ /* 0x000fca0007ffe0ff */
[----:B------:R-:W-:-:S05]  /*0220*/  IMAD.WIDE.U32 R2, R19, 0x4, R2 ;  /* 0x0000000413027825 */ /* 0x000fca00078e0002 */
[----:B--2---:R-:W-:Y:S01]  /*0230*/  STG.E desc[UR4][R2.64], R5 ;  /* 0x0000000502007986 */ /* 0x004fe2000c101904 */
[----:B------:R-:W-:Y:S05]  /*0240*/  EXIT ;  /* 0x000000000000794d */ /* 0x000fea0003800000 */
.L_x_2:
        /* <DEDUP_REMOVED lines=11> */
.L_x_7:


//--------------------- .text._Z13copySharedMemPfPKf --------------------------
	.section	.text._Z13copySharedMemPfPKf,"ax",@progbits
	.align	128
        .global         _Z13copySharedMemPfPKf
        .type           _Z13copySharedMemPfPKf,@function
        .size           _Z13copySharedMemPfPKf,(.L_x_8 - _Z13copySharedMemPfPKf)
        .other          _Z13copySharedMemPfPKf,@"STO_CUDA_ENTRY STV_DEFAULT"
_Z13copySharedMemPfPKf:
.text._Z13copySharedMemPfPKf:
[----:B------:R-:W-:Y:S01]  /*0000*/  LDC R1, c[0x0][0x37c] ;  /* 0x0000df00ff017b82 */ /* 0x000fe20000000800 */
[----:B------:R-:W0:Y:S07]  /*0010*/  S2R R0, SR_CTAID.Y ;  /* 0x0000000000007919 */ /* 0x000e2e0000002600 */
[----:B------:R-:W1:Y:S01]  /*0020*/  LDC R6, c[0x0][0x370] ;  /* 0x0000dc00ff067b82 */ /* 0x000e620000000800 */
[----:B------:R-:W2:Y:S01]  /*0030*/  LDCU.64 UR6, c[0x0][0x358] ;  /* 0x00006b00ff0677ac */ /* 0x000ea20008000a00 */
[----:B------:R-:W0:Y:S01]  /*0040*/  S2R R12, SR_TID.Y ;  /* 0x00000000000c7919 */ /* 0x000e220000002200 */
[----:B------:R-:W3:Y:S05]  /*0050*/  S2R R2, SR_CTAID.X ;  /* 0x0000000000027919 */ /* 0x000eea0000002500 */
[----:B------:R-:W4:Y:S01]  /*0060*/  LDC.64 R4, c[0x0][0x388] ;  /* 0x0000e200ff047b82 */ /* 0x000f220000000a00 */
[----:B------:R-:W3:Y:S01]  /*0070*/  S2R R15, SR_TID.X ;  /* 0x00000000000f7919 */ /* 0x000ee20000002100 */
[----:B0-----:R-:W-:-:S05]  /*0080*/  LEA R0, R0, R12, 0x5 ;  /* 0x0000000c00007211 */ /* 0x001fca00078e28ff */
[----:B-1----:R-:W-:Y:S01]  /*0090*/  IMAD R3, R0, R6, RZ ;  /* 0x0000000600037224 */ /* 0x002fe200078e02ff */
[----:B---3--:R-:W-:-:S04]  /*00a0*/  LEA R0, R2, R15, 0x5 ;  /* 0x0000000f02007211 */ /* 0x008fc800078e28ff */
[----:B------:R-:W-:-:S04]  /*00b0*/  LEA R13, R3, R0, 0x5 ;  /* 0x00000000030d7211 */ /* 0x000fc800078e28ff */
[CC--:B------:R-:W-:Y:S02]  /*00c0*/  LEA R2, R6.reuse, R13.reuse, 0x9 ;  /* 0x0000000d06027211 */ /* 0x0c0fe400078e48ff */
[C---:B------:R-:W-:Y:S02]  /*00d0*/  LEA R3, R6.reuse, R13, 0x8 ;  /* 0x0000000d06037211 */ /* 0x040fe400078e40ff */
[----:B------:R-:W-:Y:S01]  /*00e0*/  LEA R0, R6, R2, 0x8 ;  /* 0x0000000206007211 */ /* 0x000fe200078e40ff */
[----:B----4-:R-:W-:-:S04]  /*00f0*/  IMAD.WIDE.U32 R6, R13, 0x4, R4 ;  /* 0x000000040d067825 */ /* 0x010fc800078e0004 */
[--C-:B------:R-:W-:Y:S02]  /*0100*/  IMAD.WIDE.U32 R8, R3, 0x4, R4.reuse ;  /* 0x0000000403087825 */ /* 0x100fe400078e0004 */
[----:B--2---:R-:W2:Y:S02]  /*0110*/  LDG.E R6, desc[UR6][R6.64] ;  /* 0x0000000606067981 */ /* 0x004ea4000c1e1900 */
[--C-:B------:R-:W-:Y:S02]  /*0120*/  IMAD.WIDE.U32 R10, R2, 0x4, R4.reuse ;  /* 0x00000004020a7825 */ /* 0x100fe400078e0004 */
[----:B------:R0:W3:Y:S02]  /*0130*/  LDG.E R14, desc[UR6][R8.64] ;  /* 0x00000006080e7981 */ /* 0x0000e4000c1e1900 */
[----:B------:R-:W-:Y:S02]  /*0140*/  IMAD.WIDE.U32 R4, R0, 0x4, R4 ;  /* 0x0000000400047825 */ /* 0x000fe400078e0004 */
[----:B------:R-:W4:Y:S04]  /*0150*/  LDG.E R10, desc[UR6][R10.64] ;  /* 0x000000060a0a7981 */ /* 0x000f28000c1e1900 */
[----:B------:R1:W5:Y:S01]  /*0160*/  LDG.E R16, desc[UR6][R4.64] ;  /* 0x0000000604107981 */ /* 0x000362000c1e1900 */
[----:B------:R-:W1:Y:S01]  /*0170*/  S2UR UR5, SR_CgaCtaId ;  /* 0x00000000000579c3 */ /* 0x000e620000008800 */
[----:B------:R-:W-:Y:S01]  /*0180*/  UMOV UR4, 0x400 ;  /* 0x0000040000047882 */ /* 0x000fe20000000000 */
[----:B------:R-:W-:-:S06]  /*0190*/  LEA R12, R12, R15, 0x5 ;  /* 0x0000000f0c0c7211 */ /* 0x000fcc00078e28ff */
[----:B0-----:R-:W0:Y:S01]  /*01a0*/  LDC.64 R8, c[0x0][0x380] ;  /* 0x0000e000ff087b82 */ /* 0x001e220000000a00 */
[----:B-1----:R-:W-:-:S06]  /*01b0*/  ULEA UR4, UR5, UR4, 0x18 ;  /* 0x0000000405047291 */ /* 0x002fcc000f8ec0ff */
[----:B------:R-:W-:Y:S01]  /*01c0*/  LEA R15, R12, UR4, 0x2 ;  /* 0x000000040c0f7c11 */ /* 0x000fe2000f8e10ff */
[----:B0-----:R-:W-:-:S04]  /*01d0*/  IMAD.WIDE.U32 R4, R13, 0x4, R8 ;  /* 0x000000040d047825 */ /* 0x001fc800078e0008 */
[----:B--2---:R0:W-:Y:S04]  /*01e0*/  STS [R15], R6 ;  /* 0x000000060f007388 */ /* 0x0041e80000000800 */
[----:B---3--:R-:W-:Y:S04]  /*01f0*/  STS [R15+0x400], R14 ;  /* 0x0004000e0f007388 */ /* 0x008fe80000000800 */
[----:B----4-:R-:W-:Y:S04]  /*0200*/  STS [R15+0x800], R10 ;  /* 0x0008000a0f007388 */ /* 0x010fe80000000800 */
[----:B-----5:R-:W-:Y:S01]  /*0210*/  STS [R15+0xc00], R16 ;  /* 0x000c00100f007388 */ /* 0x020fe20000000800 */
[----:B------:R-:W-:Y:S06]  /*0220*/  BAR.SYNC.DEFER_BLOCKING 0x0 ;  /* 0x0000000000007b1d */ /* 0x000fec0000010000 */
[----:B------:R-:W1:Y:S04]  /*0230*/  LDS R11, [R15] ;  /* 0x000000000f0b7984 */ /* 0x000e680000000800 */
[----:B------:R-:W2:Y:S04]  /*0240*/  LDS R17, [R15+0x400] ;  /* 0x000400000f117984 */ /* 0x000ea80000000800 */
[----:B------:R-:W3:Y:S04]  /*0250*/  LDS R19, [R15+0x800] ;  /* 0x000800000f137984 */ /* 0x000ee80000000800 */
[----:B------:R-:W4:Y:S01]  /*0260*/  LDS R21, [R15+0xc00] ;  /* 0x000c00000f157984 */ /* 0x000f220000000800 */
[----:B0-----:R-:W-:-:S04]  /*0270*/  IMAD.WIDE.U32 R6, R3, 0x4, R8 ;  /* 0x0000000403067825 */ /* 0x001fc800078e0008 */
[----:B------:R-:W-:-:S04]  /*0280*/  IMAD.WIDE.U32 R2, R2, 0x4, R8 ;  /* 0x0000000402027825 */ /* 0x000fc800078e0008 */
[----:B------:R-:W-:Y:S01]  /*0290*/  IMAD.WIDE.U32 R8, R0, 0x4, R8 ;  /* 0x0000000400087825 */ /* 0x000fe200078e0008 */
[----:B-1----:R-:W-:Y:S04]  /*02a0*/  STG.E desc[UR6][R4.64], R11 ;  /* 0x0000000b04007986 */ /* 0x002fe8000c101906 */
[----:B--2---:R-:W-:Y:S04]  /*02b0*/  STG.E desc[UR6][R6.64], R17 ;  /* 0x0000001106007986 */ /* 0x004fe8000c101906 */
[----:B---3--:R-:W-:Y:S04]  /*02c0*/  STG.E desc[UR6][R2.64], R19 ;  /* 0x0000001302007986 */ /* 0x008fe8000c101906 */
[----:B----4-:R-:W-:Y:S01]  /*02d0*/  STG.E desc[UR6][R8.64], R21 ;  /* 0x0000001508007986 */ /* 0x010fe2000c101906 */
[----:B------:R-:W-:Y:S05]  /*02e0*/  EXIT ;  /* 0x000000000000794d */ /* 0x000fea0003800000 */
.L_x_3:
        /* <DEDUP_REMOVED lines=9> */
.L_x_8:


//--------------------- .text._Z4copyPfPKf        --------------------------
	.section	.text._Z4copyPfPKf,"ax",@progbits
	.align	128
        .global         _Z4copyPfPKf
        .type           _Z4copyPfPKf,@function
        .size           _Z4copyPfPKf,(.L_x_9 - _Z4copyPfPKf)
        .other          _Z4copyPfPKf,@"STO_CUDA_ENTRY STV_DEFAULT"
_Z4copyPfPKf:
.text._Z4copyPfPKf:
        /* <DEDUP_REMOVED lines=11> */
[----:B------:R-:W-:Y:S02]  /*00b0*/  LEA R13, R5, R0, 0x5 ;  /* 0x00000000050d7211 */ /* 0x000fe400078e28ff */
[----:B------:R-:W0:Y:S03]  /*00c0*/  LDC.64 R4, c[0x0][0x380] ;  /* 0x0000e000ff047b82 */ /* 0x000e260000000a00 */
[----:B----4-:R-:W-:-:S05]  /*00d0*/  IMAD.WIDE.U32 R6, R13, 0x4, R2 ;  /* 0x000000040d067825 */ /* 0x010fca00078e0002 */
[----:B--2---:R-:W2:Y:S01]  /*00e0*/  LDG.E R17, desc[UR4][R6.64] ;  /* 0x0000000406117981 */ /* 0x004ea2000c1e1900 */
[----:B------:R-:W-:-:S05]  /*00f0*/  LEA R15, R16, R13, 0x8 ;  /* 0x0000000d100f7211 */ /* 0x000fca00078e40ff */
[----:B------:R-:W-:-:S04]  /*0100*/  IMAD.WIDE.U32 R10, R15, 0x4, R2 ;  /* 0x000000040f0a7825 */ /* 0x000fc800078e0002 */
[----:B0-----:R-:W-:-:S05]  /*0110*/  IMAD.WIDE.U32 R8, R13, 0x4, R4 ;  /* 0x000000040d087825 */ /* 0x001fca00078e0004 */
[----:B--2---:R-:W-:Y:S04]  /*0120*/  STG.E desc[UR4][R8.64], R17 ;  /* 0x0000001108007986 */ /* 0x004fe8000c101904 */
[----:B------:R-:W2:Y:S01]  /*0130*/  LDG.E R11, desc[UR4][R10.64] ;  /* 0x000000040a0b7981 */ /* 0x000ea2000c1e1900 */
[----:B------:R-:W-:Y:S01]  /*0140*/  LEA R19, R16, R13, 0x9 ;  /* 0x0000000d10137211 */ /* 0x000fe200078e48ff */
[----:B------:R-:W-:-:S04]  /*0150*/  IMAD.WIDE.U32 R12, R15, 0x4, R4 ;  /* 0x000000040f0c7825 */ /* 0x000fc800078e0004 */
[C---:B------:R-:W-:Y:S01]  /*0160*/  IMAD.WIDE.U32 R14, R19.reuse, 0x4, R2 ;  /* 0x00000004130e7825 */ /* 0x040fe200078e0002 */
[----:B------:R-:W-:Y:S01]  /*0170*/  LEA R21, R16, R19, 0x8 ;  /* 0x0000001310157211 */ /* 0x000fe200078e40ff */
[----:B--2---:R-:W-:Y:S04]  /*0180*/  STG.E desc[UR4][R12.64], R11 ;  /* 0x0000000b0c007986 */ /* 0x004fe8000c101904 */
[----:B------:R-:W2:Y:S01]  /*0190*/  LDG.E R15, desc[UR4][R14.64] ;  /* 0x000000040e0f7981 */ /* 0x000ea2000c1e1900 */
[----:B------:R-:W-:-:S04]  /*01a0*/  IMAD.WIDE.U32 R6, R19, 0x4, R4 ;  /* 0x0000000413067825 */ /* 0x000fc800078e0004 */
[C---:B------:R-:W-:Y:S01]  /*01b0*/  IMAD.WIDE.U32 R2, R21.reuse, 0x4, R2 ;  /* 0x0000000415027825 */ /* 0x040fe200078e0002 */
[----:B--2---:R-:W-:Y:S05]  /*01c0*/  STG.E desc[UR4][R6.64], R15 ;  /* 0x0000000f06007986 */ /* 0x004fea000c101904 */
[----:B------:R-:W2:Y:S01]  /*01d0*/  LDG.E R3, desc[UR4][R2.64] ;  /* 0x0000000402037981 */ /* 0x000ea2000c1e1900 */
[----:B------:R-:W-:-:S05]  /*01e0*/  IMAD.WIDE.U32 R4, R21, 0x4, R4 ;  /* 0x0000000415047825 */ /* 0x000fca00078e0004 */
[----:B--2---:R-:W-:Y:S01]  /*01f0*/  STG.E desc[UR4][R4.64], R3 ;  /* 0x0000000304007986 */ /* 0x004fe2000c101904 */
[----:B------:R-:W-:Y:S05]  /*0200*/  EXIT ;  /* 0x000000000000794d */ /* 0x000fea0003800000 */
.L_x_4:
        /* <DEDUP_REMOVED lines=15> */
.L_x_9:


//--------------------- .nv.shared._Z24transposeNoBankConflictsPfPKf --------------------------
	.section	.nv.shared._Z24transposeNoBankConflictsPfPKf,"aw",@nobits
	.sectionflags	@""
	.align	4
.nv.shared._Z24transposeNoBankConflictsPfPKf:
	.zero		5248


//--------------------- .nv.shared.reserved.0     --------------------------
	.section	.nv.shared.reserved.0,"aw",@nobits
	.weak		__nv_reservedSMEM_offset_0_alias
	.size		__nv_reservedSMEM_offset_0_alias, 0, 64
	.other		__nv_reservedSMEM_offset_0_alias,@"STO_CUDA_RESERVED_SHARED STV_DEFAULT"
__nv_reservedSMEM_offset_0_alias:
	.zero		0
	.zero		64


//--------------------- .nv.shared._Z18transposeCoalescedPfPKf --------------------------
	.section	.nv.shared._Z18transposeCoalescedPfPKf,"aw",@nobits
	.sectionflags	@""
	.align	4
.nv.shared._Z18transposeCoalescedPfPKf:
	.zero		5120


//--------------------- .nv.shared._Z13copySharedMemPfPKf --------------------------
	.section	.nv.shared._Z13copySharedMemPfPKf,"aw",@nobits
	.sectionflags	@""
	.align	4
.nv.shared._Z13copySharedMemPfPKf:
	.zero		5120


//--------------------- .nv.constant0._Z24transposeNoBankConflictsPfPKf --------------------------
	.section	.nv.constant0._Z24transposeNoBankConflictsPfPKf,"a",@progbits
	.sectionflags	@""
	.align	4
.nv.constant0._Z24transposeNoBankConflictsPfPKf:
	.zero		912


//--------------------- .nv.constant0._Z18transposeCoalescedPfPKf --------------------------
	.section	.nv.constant0._Z18transposeCoalescedPfPKf,"a",@progbits
	.sectionflags	@""
	.align	4
.nv.constant0._Z18transposeCoalescedPfPKf:
	.zero		912


//--------------------- .nv.constant0._Z14transposeNaivePfPKf --------------------------
	.section	.nv.constant0._Z14transposeNaivePfPKf,"a",@progbits
	.sectionflags	@""
	.align	4
.nv.constant0._Z14transposeNaivePfPKf:
	.zero		912


//--------------------- .nv.constant0._Z13copySharedMemPfPKf --------------------------
	.section	.nv.constant0._Z13copySharedMemPfPKf,"a",@progbits
	.sectionflags	@""
	.align	4
.nv.constant0._Z13copySharedMemPfPKf:
	.zero		912


//--------------------- .nv.constant0._Z4copyPfPKf --------------------------
	.section	.nv.constant0._Z4copyPfPKf,"a",@progbits
	.sectionflags	@""
	.align	4
.nv.constant0._Z4copyPfPKf:
	.zero		912


//--------------------- SYMBOLS --------------------------

	.type		.nv.reservedSmem.offset0,@object
	.size		.nv.reservedSmem.offset0,0x4
	.type		.nv.reservedSmem.cap,@object
	.size		.nv.reservedSmem.cap,0x4
